	.headerflags	@"EF_CUDA_TEXMODE_UNIFIED EF_CUDA_64BIT_ADDRESS EF_CUDA_ACCELERATORS EF_CUDA_SM90 EF_CUDA_VIRTUAL_SM(EF_CUDA_SM90)"
	.elftype	@"ET_EXEC"


//--------------------- .nv.info                  --------------------------
	.section	.nv.info,"",@"SHT_CUDA_INFO"
	.align	4


	//----- nvinfo : EIATTR_REGCOUNT
	.align		4
        /*0000*/ 	.byte	0x04, 0x2f
        /*0002*/ 	.short	(.L_3 - .L_2)
	.align		4
.L_2:
        /*0004*/ 	.word	index@(triton_poi_fused__native_batch_norm_legit_no_training_convolution_elu_0)
        /*0008*/ 	.word	0x0000001c


	//----- nvinfo : EIATTR_MIN_STACK_SIZE
	.align		4
.L_3:
        /*000c*/ 	.byte	0x04, 0x12
        /*000e*/ 	.short	(.L_5 - .L_4)
	.align		4
.L_4:
        /*0010*/ 	.word	index@(triton_poi_fused__native_batch_norm_legit_no_training_convolution_elu_0)
        /*0014*/ 	.word	0x00000000


	//----- nvinfo : EIATTR_FRAME_SIZE
	.align		4
.L_5:
        /*0018*/ 	.byte	0x04, 0x11
        /*001a*/ 	.short	(.L_7 - .L_6)
	.align		4
.L_6:
        /*001c*/ 	.word	index@(triton_poi_fused__native_batch_norm_legit_no_training_convolution_elu_0)
        /*0020*/ 	.word	0x00000000


	//----- nvinfo : EIATTR_MIN_STACK_SIZE
	.align		4
.L_7:
        /*0024*/ 	.byte	0x04, 0x12
        /*0026*/ 	.short	(.L_9 - .L_8)
	.align		4
.L_8:
        /*0028*/ 	.word	index@(triton_poi_fused__native_batch_norm_legit_no_training_convolution_elu_0)
        /*002c*/ 	.word	0x00000000
.L_9:


//--------------------- .nv.info.triton_poi_fused__native_batch_norm_legit_no_training_convolution_elu_0 --------------------------
	.section	.nv.info.triton_poi_fused__native_batch_norm_legit_no_training_convolution_elu_0,"",@"SHT_CUDA_INFO"
	.sectionflags	@""
	.align	4


	//----- nvinfo : EIATTR_CUDA_API_VERSION
	.align		4
        /*0000*/ 	.byte	0x04, 0x37
        /*0002*/ 	.short	(.L_11 - .L_10)
.L_10:
        /*0004*/ 	.word	0x0000007c


	//----- nvinfo : EIATTR_KPARAM_INFO
	.align		4
.L_11:
        /*0008*/ 	.byte	0x04, 0x17
        /*000a*/ 	.short	(.L_13 - .L_12)
.L_12:
        /*000c*/ 	.word	0x00000000
        /*0010*/ 	.short	0x0007
        /*0012*/ 	.short	0x0038
        /*0014*/ 	.byte	0x00, 0xf0, 0x11, 0x00


	//----- nvinfo : EIATTR_KPARAM_INFO
	.align		4
.L_13:
        /*0018*/ 	.byte	0x04, 0x17
        /*001a*/ 	.short	(.L_15 - .L_14)
.L_14:
        /*001c*/ 	.word	0x00000000
        /*0020*/ 	.short	0x0006
        /*0022*/ 	.short	0x0030
        /*0024*/ 	.byte	0x00, 0xf4, 0x21, 0x00


	//----- nvinfo : EIATTR_KPARAM_INFO
	.align		4
.L_15:
        /*0028*/ 	.byte	0x04, 0x17
        /*002a*/ 	.short	(.L_17 - .L_16)
.L_16:
        /*002c*/ 	.word	0x00000000
        /*0030*/ 	.short	0x0005
        /*0032*/ 	.short	0x0028
        /*0034*/ 	.byte	0x00, 0xf4, 0x21, 0x00


	//----- nvinfo : EIATTR_KPARAM_INFO
	.align		4
.L_17:
        /*0038*/ 	.byte	0x04, 0x17
        /*003a*/ 	.short	(.L_19 - .L_18)
.L_18:
        /*003c*/ 	.word	0x00000000
        /*0040*/ 	.short	0x0004
        /*0042*/ 	.short	0x0020
        /*0044*/ 	.byte	0x00, 0xf4, 0x21, 0x00


	//----- nvinfo : EIATTR_KPARAM_INFO
	.align		4
.L_19:
        /*0048*/ 	.byte	0x04, 0x17
        /*004a*/ 	.short	(.L_21 - .L_20)
.L_20:
        /*004c*/ 	.word	0x00000000
        /*0050*/ 	.short	0x0003
        /*0052*/ 	.short	0x0018
        /*0054*/ 	.byte	0x00, 0xf4, 0x21, 0x00


	//----- nvinfo : EIATTR_KPARAM_INFO
	.align		4
.L_21:
        /*0058*/ 	.byte	0x04, 0x17
        /*005a*/ 	.short	(.L_23 - .L_22)
.L_22:
        /*005c*/ 	.word	0x00000000
        /*0060*/ 	.short	0x0002
        /*0062*/ 	.short	0x0010
        /*0064*/ 	.byte	0x00, 0xf4, 0x21, 0x00


	//----- nvinfo : EIATTR_KPARAM_INFO
	.align		4
.L_23:
        /*0068*/ 	.byte	0x04, 0x17
        /*006a*/ 	.short	(.L_25 - .L_24)
.L_24:
        /*006c*/ 	.word	0x00000000
        /*0070*/ 	.short	0x0001
        /*0072*/ 	.short	0x0008
        /*0074*/ 	.byte	0x00, 0xf4, 0x21, 0x00


	//----- nvinfo : EIATTR_KPARAM_INFO
	.align		4
.L_25:
        /*0078*/ 	.byte	0x04, 0x17
        /*007a*/ 	.short	(.L_27 - .L_26)
.L_26:
        /*007c*/ 	.word	0x00000000
        /*0080*/ 	.short	0x0000
        /*0082*/ 	.short	0x0000
        /*0084*/ 	.byte	0x00, 0xf4, 0x21, 0x00


	//----- nvinfo : EIATTR_SPARSE_MMA_MASK
	.align		4
.L_27:
        /*0088*/ 	.byte	0x03, 0x50
        /*008a*/ 	.short	0x0000


	//----- nvinfo : EIATTR_MAXREG_COUNT
	.align		4
        /*008c*/ 	.byte	0x03, 0x1b
        /*008e*/ 	.short	0x00ff


	//----- nvinfo : EIATTR_EXIT_INSTR_OFFSETS
	.align		4
        /*0090*/ 	.byte	0x04, 0x1c
        /*0092*/ 	.short	(.L_29 - .L_28)


	//   ....[0]....
.L_28:
        /*0094*/ 	.word	0x00000850


	//   ....[1]....
        /*0098*/ 	.word	0x00000870


	//----- nvinfo : EIATTR_REQNTID
	.align		4
.L_29:
        /*009c*/ 	.byte	0x04, 0x10
        /*009e*/ 	.short	(.L_31 - .L_30)
.L_30:
        /*00a0*/ 	.word	0x00000080
        /*00a4*/ 	.word	0x00000001
        /*00a8*/ 	.word	0x00000001


	//----- nvinfo : EIATTR_CBANK_PARAM_SIZE
	.align		4
.L_31:
        /*00ac*/ 	.byte	0x03, 0x19
        /*00ae*/ 	.short	0x003c


	//----- nvinfo : EIATTR_PARAM_CBANK
	.align		4
        /*00b0*/ 	.byte	0x04, 0x0a
        /*00b2*/ 	.short	(.L_33 - .L_32)
	.align		4
.L_32:
        /*00b4*/ 	.word	index@(.nv.constant0.triton_poi_fused__native_batch_norm_legit_no_training_convolution_elu_0)
        /*00b8*/ 	.short	0x0210
        /*00ba*/ 	.short	0x003c


	//----- nvinfo : EIATTR_SW_WAR
	.align		4
.L_33:
        /*00bc*/ 	.byte	0x04, 0x36
        /*00be*/ 	.short	(.L_35 - .L_34)
.L_34:
        /*00c0*/ 	.word	0x00000008
.L_35:


//--------------------- .nv.callgraph             --------------------------
	.section	.nv.callgraph,"",@"SHT_CUDA_CALLGRAPH"
	.align	4
	.sectionentsize	8
	.align		4
        /*0000*/ 	.word	0x00000000
	.align		4
        /*0004*/ 	.word	0xffffffff
	.align		4
        /*0008*/ 	.word	0x00000000
	.align		4
        /*000c*/ 	.word	0xfffffffe
	.align		4
        /*0010*/ 	.word	0x00000000
	.align		4
        /*0014*/ 	.word	0xfffffffd
	.align		4
        /*0018*/ 	.word	0x00000000
	.align		4
        /*001c*/ 	.word	0xfffffffc


//--------------------- .nv.constant4             --------------------------
	.section	.nv.constant4,"a",@progbits
	.align	8
	.align		8
.nv.constant4:
        /*0000*/ 	.dword	_$_str
	.align		8
        /*0008*/ 	.dword	_$_str_$_2


//--------------------- .text.triton_poi_fused__native_batch_norm_legit_no_training_convolution_elu_0 --------------------------
	.section	.text.triton_poi_fused__native_batch_norm_legit_no_training_convolution_elu_0,"ax",@progbits
	.align	128
        .global         triton_poi_fused__native_batch_norm_legit_no_training_convolution_elu_0
        .type           triton_poi_fused__native_batch_norm_legit_no_training_convolution_elu_0,@function
        .size           triton_poi_fused__native_batch_norm_legit_no_training_convolution_elu_0,(.L_x_1 - triton_poi_fused__native_batch_norm_legit_no_training_convolution_elu_0)
        .other          triton_poi_fused__native_batch_norm_legit_no_training_convolution_elu_0,@"STO_CUDA_ENTRY STV_DEFAULT"
triton_poi_fused__native_batch_norm_legit_no_training_convolution_elu_0:
.text.triton_poi_fused__native_batch_norm_legit_no_training_convolution_elu_0:
[----:B------:R-:W0:Y:S01]  /*0000*/  LDC R1, c[0x0][0x28] ;  /* 0x00000a00ff017b82 */ /* 0x000e220000000800 */
[----:B------:R-:W1:Y:S07]  /*0010*/  S2R R0, SR_TID.X ;  /* 0x0000000000007919 */ /* 0x000e6e0000002100 */
[----:B------:R-:W2:Y:S01]  /*0020*/  LDC.64 R18, c[0x0][0x230] ;  /* 0x00008c00ff127b82 */ /* 0x000ea20000000a00 */
[----:B------:R-:W-:Y:S02]  /*0030*/  CS2R R14, SRZ ;  /* 0x00000000000e7805 */ /* 0x000fe4000001ff00 */
[----:B------:R-:W-:Y:S01]  /*0040*/  CS2R R12, SRZ ;  /* 0x00000000000c7805 */ /* 0x000fe2000001ff00 */
[----:B------:R-:W3:Y:S01]  /*0050*/  S2R R5, SR_CTAID.X ;  /* 0x0000000000057919 */ /* 0x000ee20000002500 */
[----:B------:R-:W-:-:S03]  /*0060*/  ULDC.64 UR4, c[0x0][0x208] ;  /* 0x0000820000047ab9 */ /* 0x000fc60000000a00 */
[----:B------:R-:W4:Y:S08]  /*0070*/  LDC.64 R24, c[0x0][0x220] ;  /* 0x00008800ff187b82 */ /* 0x000f300000000a00 */
[----:B------:R-:W5:Y:S08]  /*0080*/  LDC.64 R8, c[0x0][0x228] ;  /* 0x00008a00ff087b82 */ /* 0x000f700000000a00 */
[----:B------:R-:W4:Y:S01]  /*0090*/  LDC.64 R10, c[0x0][0x238] ;  /* 0x00008e00ff0a7b82 */ /* 0x000f220000000a00 */
[----:B-1----:R-:W-:-:S07]  /*00a0*/  SHF.L.U32 R0, R0, 0x1, RZ ;  /* 0x0000000100007819 */ /* 0x002fce00000006ff */
[----:B------:R-:W1:Y:S01]  /*00b0*/  LDC.64 R6, c[0x0][0x240] ;  /* 0x00009000ff067b82 */ /* 0x000e620000000a00 */
[----:B---3--:R-:W-:Y:S02]  /*00c0*/  SHF.R.S32.HI R3, RZ, 0x17, R5 ;  /* 0x00000017ff037819 */ /* 0x008fe40000011405 */
[----:B------:R-:W-:Y:S02]  /*00d0*/  LOP3.LUT R0, R0, 0xfe, RZ, 0xc0, !PT ;  /* 0x000000fe00007812 */ /* 0x000fe400078ec0ff */
[----:B------:R-:W-:Y:S02]  /*00e0*/  SGXT R3, R3, 0x1 ;  /* 0x000000010303781a */ /* 0x000fe40000000200 */
[----:B------:R-:W-:-:S04]  /*00f0*/  LEA R0, R5, R0, 0x8 ;  /* 0x0000000005007211 */ /* 0x000fc800078e40ff */
[----:B------:R-:W-:Y:S02]  /*0100*/  LEA.HI R3, R3, R0, RZ, 0x6 ;  /* 0x0000000003037211 */ /* 0x000fe400078f30ff */
[----:B------:R-:W-:Y:S02]  /*0110*/  ISETP.GE.AND P0, PT, R0, 0x400, PT ;  /* 0x000004000000780c */ /* 0x000fe40003f06270 */
[----:B------:R-:W-:-:S04]  /*0120*/  SHF.R.S32.HI R3, RZ, 0x6, R3 ;  /* 0x00000006ff037819 */ /* 0x000fc80000011403 */
[----:B------:R-:W-:-:S04]  /*0130*/  LEA.HI R2, R3, R3, RZ, 0x2 ;  /* 0x0000000303027211 */ /* 0x000fc800078f10ff */
[----:B------:R-:W-:-:S04]  /*0140*/  LOP3.LUT R2, R2, 0xfffffffc, RZ, 0xc0, !PT ;  /* 0xfffffffc02027812 */ /* 0x000fc800078ec0ff */
[----:B------:R-:W-:Y:S02]  /*0150*/  IADD3 R17, R3, -R2, RZ ;  /* 0x8000000203117210 */ /* 0x000fe40007ffe0ff */
[----:B------:R-:W3:Y:S03]  /*0160*/  LDC.64 R2, c[0x0][0x210] ;  /* 0x00008400ff027b82 */ /* 0x000ee60000000a00 */
[----:B--2---:R-:W-:-:S05]  /*0170*/  IMAD.WIDE R18, R17, 0x4, R18 ;  /* 0x0000000411127825 */ /* 0x004fca00078e0212 */
[----:B------:R-:W2:Y:S04]  /*0180*/  @!P0 LDG.E.EL R14, desc[UR4][R18.64] ;  /* 0x00000004120e8981 */ /* 0x000ea8000c2e1900 */
[----:B------:R1:W2:Y:S01]  /*0190*/  @!P0 LDG.E.EL R12, desc[UR4][R18.64] ;  /* 0x00000004120c8981 */ /* 0x0002a2000c2e1900 */
[----:B------:R-:W-:Y:S01]  /*01a0*/  HFMA2.MMA R16, -RZ, RZ, 0, 0 ;  /* 0x00000000ff107435 */ /* 0x000fe200000001ff */
[----:B------:R-:W-:Y:S01]  /*01b0*/  CS2R R4, SRZ ;  /* 0x0000000000047805 */ /* 0x000fe2000001ff00 */
[----:B----4-:R-:W-:-:S04]  /*01c0*/  IMAD.WIDE R24, R17, 0x4, R24 ;  /* 0x0000000411187825 */ /* 0x010fc800078e0218 */
[C---:B-----5:R-:W-:Y:S01]  /*01d0*/  IMAD.WIDE R8, R17.reuse, 0x4, R8 ;  /* 0x0000000411087825 */ /* 0x060fe200078e0208 */
[----:B------:R-:W4:Y:S03]  /*01e0*/  @!P0 LDG.E.EL R13, desc[UR4][R24.64] ;  /* 0x00000004180d8981 */ /* 0x000f26000c2e1900 */
[----:B---3--:R-:W-:Y:S01]  /*01f0*/  IMAD.WIDE R2, R0, 0x4, R2 ;  /* 0x0000000400027825 */ /* 0x008fe200078e0202 */
[----:B01----:R-:W-:Y:S01]  /*0200*/  CS2R R18, SRZ ;  /* 0x0000000000127805 */ /* 0x003fe2000001ff00 */
[----:B------:R-:W3:Y:S02]  /*0210*/  @!P0 LDG.E.EL R16, desc[UR4][R24.64] ;  /* 0x0000000418108981 */ /* 0x000ee4000c2e1900 */
[C---:B------:R-:W-:Y:S02]  /*0220*/  IMAD.WIDE R10, R17.reuse, 0x4, R10 ;  /* 0x00000004110a7825 */ /* 0x040fe400078e020a */
[----:B------:R-:W4:Y:S02]  /*0230*/  @!P0 LDG.E.64 R4, desc[UR4][R2.64] ;  /* 0x0000000402048981 */ /* 0x000f24000c1e1b00 */
[----:B------:R-:W-:Y:S01]  /*0240*/  IMAD.WIDE R6, R17, 0x4, R6 ;  /* 0x0000000411067825 */ /* 0x000fe200078e0206 */
[----:B------:R-:W-:Y:S01]  /*0250*/  HFMA2.MMA R17, -RZ, RZ, 0, 0 ;  /* 0x00000000ff117435 */ /* 0x000fe200000001ff */
[----:B------:R-:W5:Y:S01]  /*0260*/  @!P0 LDG.E.EL R15, desc[UR4][R8.64] ;  /* 0x00000004080f8981 */ /* 0x000f62000c2e1900 */
[----:B------:R-:W-:-:S03]  /*0270*/  MOV R20, RZ ;  /* 0x000000ff00147202 */ /* 0x000fc60000000f00 */
[----:B------:R0:W3:Y:S01]  /*0280*/  @!P0 LDG.E.EL R18, desc[UR4][R8.64] ;  /* 0x0000000408128981 */ /* 0x0000e2000c2e1900 */
[----:B------:R-:W-:-:S03]  /*0290*/  MOV R22, RZ ;  /* 0x000000ff00167202 */ /* 0x000fc60000000f00 */
[----:B------:R-:W3:Y:S04]  /*02a0*/  @!P0 LDG.E.EL R20, desc[UR4][R10.64] ;  /* 0x000000040a148981 */ /* 0x000ee8000c2e1900 */
[----:B------:R-:W5:Y:S04]  /*02b0*/  @!P0 LDG.E.EL R17, desc[UR4][R6.64] ;  /* 0x0000000406118981 */ /* 0x000f68000c2e1900 */
[----:B------:R1:W5:Y:S04]  /*02c0*/  @!P0 LDG.E.EL R22, desc[UR4][R10.64] ;  /* 0x000000040a168981 */ /* 0x000368000c2e1900 */
[----:B------:R2:W5:Y:S01]  /*02d0*/  @!P0 LDG.E.EL R19, desc[UR4][R6.64] ;  /* 0x0000000406138981 */ /* 0x000562000c2e1900 */
[----:B0-----:R-:W-:Y:S01]  /*02e0*/  HFMA2.MMA R8, -RZ, RZ, 1.625, 0 ;  /* 0x3e800000ff087435 */ /* 0x001fe200000001ff */
[----:B-1----:R-:W-:Y:S01]  /*02f0*/  MOV R11, 0x3ab5ebe6 ;  /* 0x3ab5ebe6000b7802 */ /* 0x002fe20000000f00 */
[----:B--2---:R-:W-:Y:S01]  /*0300*/  FADD R14, R14, 9.9999997473787516356e-06 ;  /* 0x3727c5ac0e0e7421 */ /* 0x004fe20000000000 */
[----:B------:R-:W-:-:S03]  /*0310*/  FADD R12, R12, 9.9999997473787516356e-06 ;  /* 0x3727c5ac0c0c7421 */ /* 0x000fc60000000000 */
[----:B------:R-:W0:Y:S08]  /*0320*/  MUFU.SQRT R21, R14 ;  /* 0x0000000e00157308 */ /* 0x000e300000002000 */
[----:B------:R-:W1:Y:S01]  /*0330*/  MUFU.SQRT R23, R12 ;  /* 0x0000000c00177308 */ /* 0x000e620000002000 */
[C---:B0-----:R-:W-:Y:S02]  /*0340*/  FSETP.GT.AND P1, PT, R21.reuse, 8.50705917302346158658e+37, PT ;  /* 0x7e8000001500780b */ /* 0x041fe40003f24000 */
[----:B------:R-:W-:-:S02]  /*0350*/  FSETP.GEU.AND P3, PT, R21, 1.175494350822287508e-38, PT ;  /* 0x008000001500780b */ /* 0x000fc40003f6e000 */
[C---:B-1----:R-:W-:Y:S02]  /*0360*/  FSETP.GT.AND P2, PT, R23.reuse, 8.50705917302346158658e+37, PT ;  /* 0x7e8000001700780b */ /* 0x042fe40003f44000 */
[----:B------:R-:W-:-:S07]  /*0370*/  FSETP.GEU.AND P4, PT, R23, 1.175494350822287508e-38, PT ;  /* 0x008000001700780b */ /* 0x000fce0003f8e000 */
[----:B------:R-:W-:-:S04]  /*0380*/  @P1 FMUL R21, R21, 0.25 ;  /* 0x3e80000015151820 */ /* 0x000fc80000400000 */
[----:B------:R-:W-:Y:S01]  /*0390*/  @!P3 FMUL R21, R21, 16777216 ;  /* 0x4b8000001515b820 */ /* 0x000fe20000400000 */
[----:B------:R-:W-:-:S04]  /*03a0*/  @P2 FMUL R23, R23, 0.25 ;  /* 0x3e80000017172820 */ /* 0x000fc80000400000 */
[----:B------:R-:W-:Y:S01]  /*03b0*/  @!P4 FMUL R23, R23, 16777216 ;  /* 0x4b8000001717c820 */ /* 0x000fe20000400000 */
[----:B------:R-:W0:Y:S01]  /*03c0*/  MUFU.RCP R21, R21 ;  /* 0x0000001500157308 */ /* 0x000e220000001000 */
[----:B------:R-:W-:-:S07]  /*03d0*/  FSEL R6, R8, 1, P1 ;  /* 0x3f80000008067808 */ /* 0x000fce0000800000 */
[----:B------:R-:W1:Y:S01]  /*03e0*/  MUFU.RCP R23, R23 ;  /* 0x0000001700177308 */ /* 0x000e620000001000 */
[----:B------:R-:W-:Y:S01]  /*03f0*/  FSEL R8, R8, 1, P2 ;  /* 0x3f80000008087808 */ /* 0x000fe20001000000 */
[----:B------:R-:W-:Y:S01]  /*0400*/  @!P3 FMUL R6, R6, 16777216 ;  /* 0x4b8000000606b820 */ /* 0x000fe20000400000 */
[----:B----4-:R-:W-:Y:S01]  /*0410*/  FADD R4, R13, R4 ;  /* 0x000000040d047221 */ /* 0x010fe20000000000 */
[----:B---3--:R-:W-:Y:S02]  /*0420*/  FADD R5, R16, R5 ;  /* 0x0000000510057221 */ /* 0x008fe40000000000 */
[----:B------:R-:W-:Y:S01]  /*0430*/  @!P4 FMUL R8, R8, 16777216 ;  /* 0x4b8000000808c820 */ /* 0x000fe20000400000 */
[----:B0-----:R-:W-:Y:S01]  /*0440*/  FMUL R6, R21, R6 ;  /* 0x0000000615067220 */ /* 0x001fe20000400000 */
[----:B-----5:R-:W-:Y:S01]  /*0450*/  FADD R15, R4, -R15 ;  /* 0x8000000f040f7221 */ /* 0x020fe20000000000 */
[----:B------:R-:W-:-:S03]  /*0460*/  FADD R18, R5, -R18 ;  /* 0x8000001205127221 */ /* 0x000fc60000000000 */
[----:B------:R-:W-:Y:S01]  /*0470*/  FMUL R6, R15, R6 ;  /* 0x000000060f067220 */ /* 0x000fe20000400000 */
[----:B-1----:R-:W-:-:S03]  /*0480*/  FMUL R7, R23, R8 ;  /* 0x0000000817077220 */ /* 0x002fc60000400000 */
[----:B------:R-:W-:Y:S01]  /*0490*/  FFMA R17, R6, R20, R17 ;  /* 0x0000001406117223 */ /* 0x000fe20000000011 */
[----:B------:R-:W-:-:S03]  /*04a0*/  FMUL R18, R18, R7 ;  /* 0x0000000712127220 */ /* 0x000fc60000400000 */
[----:B------:R-:W-:Y:S01]  /*04b0*/  FMUL R6, R17, 1.4426950216293334961 ;  /* 0x3fb8aa3b11067820 */ /* 0x000fe20000400000 */
[----:B------:R-:W-:-:S04]  /*04c0*/  FFMA R19, R18, R22, R19 ;  /* 0x0000001612137223 */ /* 0x000fc80000000013 */
[----:B------:R-:W-:Y:S01]  /*04d0*/  FMUL R8, R19, 1.4426950216293334961 ;  /* 0x3fb8aa3b13087820 */ /* 0x000fe20000400000 */
[----:B------:R-:W0:Y:S01]  /*04e0*/  FRND R6, R6 ;  /* 0x0000000600067307 */ /* 0x000e220000201000 */
[----:B------:R-:W-:Y:S01]  /*04f0*/  FADD.FTZ R7, |R17|, -RZ ;  /* 0x800000ff11077221 */ /* 0x000fe20000010200 */
[----:B------:R-:W-:-:S06]  /*0500*/  FADD.FTZ R9, |R19|, -RZ ;  /* 0x800000ff13097221 */ /* 0x000fcc0000010200 */
[----:B------:R-:W1:Y:S01]  /*0510*/  FRND R8, R8 ;  /* 0x0000000800087307 */ /* 0x000e620000201000 */
[----:B------:R-:W-:Y:S02]  /*0520*/  FSETP.GEU.AND P1, PT, R7, 0.40999999642372131348, PT ;  /* 0x3ed1eb850700780b */ /* 0x000fe40003f2e000 */
[----:B------:R-:W-:Y:S02]  /*0530*/  FSETP.GEU.AND P2, PT, R9, 0.40999999642372131348, PT ;  /* 0x3ed1eb850900780b */ /* 0x000fe40003f4e000 */
[----:B0-----:R-:W-:-:S05]  /*0540*/  FSEL R10, R6, RZ, P1 ;  /* 0x000000ff060a7208 */ /* 0x001fca0000800000 */
[----:B------:R-:W-:Y:S01]  /*0550*/  FFMA.FTZ R7, -R10, 0.693145751953125, R17 ;  /* 0x3f3172000a077823 */ /* 0x000fe20000010111 */
[----:B-1----:R-:W-:-:S03]  /*0560*/  FSEL R12, R8, RZ, P2 ;  /* 0x000000ff080c7208 */ /* 0x002fc60001000000 */
[----:B------:R-:W-:Y:S02]  /*0570*/  FFMA.FTZ R7, -R10, 1.428606765330187045e-06, R7 ;  /* 0x35bfbe8e0a077823 */ /* 0x000fe40000010107 */
[C---:B------:R-:W-:Y:S01]  /*0580*/  FFMA.FTZ R9, -R12.reuse, 0.693145751953125, R19 ;  /* 0x3f3172000c097823 */ /* 0x040fe20000010113 */
[C---:B------:R-:W-:Y:S01]  /*0590*/  FSETP.NEU.AND P3, PT, R12.reuse, 128, PT ;  /* 0x430000000c00780b */ /* 0x040fe20003f6d000 */
[CC--:B------:R-:W-:Y:S02]  /*05a0*/  FFMA.FTZ R6, R7.reuse, R11.reuse, 0.0083824126049876213074 ;  /* 0x3c09566307067423 */ /* 0x0c0fe4000001000b */
[----:B------:R-:W-:Y:S01]  /*05b0*/  FFMA.FTZ R14, -R12, 1.428606765330187045e-06, R9 ;  /* 0x35bfbe8e0c0e7823 */ /* 0x000fe20000010109 */
[----:B------:R-:W-:Y:S01]  /*05c0*/  FSETP.NEU.AND P5, PT, R10, 128, PT ;  /* 0x430000000a00780b */ /* 0x000fe20003fad000 */
[----:B------:R-:W-:Y:S02]  /*05d0*/  FFMA.FTZ R6, R7, R6, 0.041667830199003219604 ;  /* 0x3d2aabe307067423 */ /* 0x000fe40000010006 */
[----:B------:R-:W-:Y:S01]  /*05e0*/  FFMA.FTZ R11, R14, R11, 0.0083824126049876213074 ;  /* 0x3c0956630e0b7423 */ /* 0x000fe2000001000b */
[----:B------:R-:W-:-:S02]  /*05f0*/  FSEL R9, R12, 127, P3 ;  /* 0x42fe00000c097808 */ /* 0x000fc40001800000 */
[----:B------:R-:W-:Y:S01]  /*0600*/  FSEL R8, R10, 127, P5 ;  /* 0x42fe00000a087808 */ /* 0x000fe20002800000 */
[C---:B------:R-:W-:Y:S01]  /*0610*/  FFMA.FTZ R13, R14.reuse, R11, 0.041667830199003219604 ;  /* 0x3d2aabe30e0d7423 */ /* 0x040fe2000001000b */
[C---:B------:R-:W-:Y:S01]  /*0620*/  FFMA.FTZ R6, R7.reuse, R6, 0.16666397452354431152 ;  /* 0x3e2aa9f607067423 */ /* 0x040fe20000010006 */
[----:B------:R-:W0:Y:S02]  /*0630*/  MUFU.EX2 R11, R9 ;  /* 0x00000009000b7308 */ /* 0x000e240000000800 */
[----:B------:R-:W-:Y:S01]  /*0640*/  FFMA.FTZ R13, R14, R13, 0.16666397452354431152 ;  /* 0x3e2aa9f60e0d7423 */ /* 0x000fe2000001000d */
[----:B------:R-:W-:-:S05]  /*0650*/  FFMA.FTZ R6, R7, R6, 0.49999994039535522461 ;  /* 0x3efffffe07067423 */ /* 0x000fca0000010006 */
[----:B------:R-:W1:Y:S01]  /*0660*/  MUFU.EX2 R10, R8 ;  /* 0x00000008000a7308 */ /* 0x000e620000000800 */
[----:B------:R-:W-:Y:S01]  /*0670*/  FFMA.FTZ R13, R14, R13, 0.49999994039535522461 ;  /* 0x3efffffe0e0d7423 */ /* 0x000fe2000001000d */
[----:B------:R-:W-:-:S03]  /*0680*/  FMUL R6, R7, R6 ;  /* 0x0000000607067220 */ /* 0x000fc60000400000 */
[C---:B------:R-:W-:Y:S01]  /*0690*/  FMUL R15, R14.reuse, R13 ;  /* 0x0000000d0e0f7220 */ /* 0x040fe20000400000 */
[----:B------:R-:W-:Y:S01]  /*06a0*/  FFMA.FTZ R13, R7, R6, R7 ;  /* 0x00000006070d7223 */ /* 0x000fe20000010007 */
[----:B0-----:R-:W-:Y:S01]  /*06b0*/  FADD R12, R11, -1 ;  /* 0xbf8000000b0c7421 */ /* 0x001fe20000000000 */
[----:B------:R-:W0:Y:S01]  /*06c0*/  LDC.64 R6, c[0x0][0x218] ;  /* 0x00008600ff067b82 */ /* 0x000e220000000a00 */
[----:B------:R-:W-:Y:S01]  /*06d0*/  FFMA.FTZ R14, R14, R15, R14 ;  /* 0x0000000f0e0e7223 */ /* 0x000fe2000001000e */
[----:B------:R-:W-:Y:S01]  /*06e0*/  FSETP.NEU.AND P2, PT, R17, RZ, PT ;  /* 0x000000ff1100720b */ /* 0x000fe20003f4d000 */
[C---:B-1----:R-:W-:Y:S02]  /*06f0*/  FADD R15, R10.reuse, -1 ;  /* 0xbf8000000a0f7421 */ /* 0x042fe40000000000 */
[----:B------:R-:W-:Y:S01]  /*0700*/  FFMA.FTZ R11, R11, R14, R12 ;  /* 0x0000000e0b0b7223 */ /* 0x000fe2000001000c */
[----:B------:R-:W-:Y:S01]  /*0710*/  FSETP.NEU.AND P1, PT, R19, RZ, PT ;  /* 0x000000ff1300720b */ /* 0x000fe20003f2d000 */
[----:B------:R-:W-:-:S02]  /*0720*/  FFMA.FTZ R10, R10, R13, R15 ;  /* 0x0000000d0a0a7223 */ /* 0x000fc4000001000f */
[----:B------:R-:W-:Y:S01]  /*0730*/  @!P3 FADD R11, R11, R11 ;  /* 0x0000000b0b0bb221 */ /* 0x000fe20000000000 */
[C---:B------:R-:W-:Y:S01]  /*0740*/  FSETP.GT.AND P4, PT, R9.reuse, 128, PT ;  /* 0x430000000900780b */ /* 0x040fe20003f84000 */
[----:B------:R-:W-:Y:S01]  /*0750*/  @!P5 FADD R10, R10, R10 ;  /* 0x0000000a0a0ad221 */ /* 0x000fe20000000000 */
[C---:B------:R-:W-:Y:S02]  /*0760*/  FSETP.GT.AND P5, PT, R8.reuse, 128, PT ;  /* 0x430000000800780b */ /* 0x040fe40003fa4000 */
[----:B------:R-:W-:Y:S02]  /*0770*/  FSETP.GEU.AND P3, PT, R9, -25, PT ;  /* 0xc1c800000900780b */ /* 0x000fe40003f6e000 */
[----:B------:R-:W-:Y:S02]  /*0780*/  FSEL R11, R11, +INF , !P4 ;  /* 0x7f8000000b0b7808 */ /* 0x000fe40006000000 */
[----:B------:R-:W-:Y:S02]  /*0790*/  FSETP.GEU.AND P4, PT, R8, -25, PT ;  /* 0xc1c800000800780b */ /* 0x000fe40003f8e000 */
[----:B------:R-:W-:Y:S01]  /*07a0*/  FSEL R10, R10, +INF , !P5 ;  /* 0x7f8000000a0a7808 */ /* 0x000fe20006800000 */
[----:B------:R-:W-:Y:S01]  /*07b0*/  FADD R8, R17, R17 ;  /* 0x0000001111087221 */ /* 0x000fe20000000000 */
[----:B------:R-:W-:Y:S01]  /*07c0*/  FSEL R12, R11, -1, P3 ;  /* 0xbf8000000b0c7808 */ /* 0x000fe20001800000 */
[----:B------:R-:W-:Y:S01]  /*07d0*/  @!P1 FADD R12, R19, R19 ;  /* 0x00000013130c9221 */ /* 0x000fe20000000000 */
[----:B------:R-:W-:Y:S01]  /*07e0*/  @P2 FSEL R8, R10, -1, P4 ;  /* 0xbf8000000a082808 */ /* 0x000fe20002000000 */
[----:B------:R1:W-:Y:S01]  /*07f0*/  @!P0 STG.E.64 desc[UR4][R2.64], R4 ;  /* 0x0000000402008986 */ /* 0x0003e2000c101b04 */
[----:B------:R-:W-:-:S02]  /*0800*/  FSETP.GT.AND P2, PT, R17, RZ, PT ;  /* 0x000000ff1100720b */ /* 0x000fc40003f44000 */
[----:B------:R-:W-:Y:S01]  /*0810*/  FSETP.GT.AND P1, PT, R19, RZ, PT ;  /* 0x000000ff1300720b */ /* 0x000fe20003f24000 */
[----:B0-----:R-:W-:Y:S01]  /*0820*/  IMAD.WIDE R6, R0, 0x4, R6 ;  /* 0x0000000400067825 */ /* 0x001fe200078e0206 */
[----:B------:R-:W-:Y:S02]  /*0830*/  FSEL R8, R17, R8, P2 ;  /* 0x0000000811087208 */ /* 0x000fe40001000000 */
[----:B------:R-:W-:Y:S01]  /*0840*/  FSEL R9, R19, R12, P1 ;  /* 0x0000000c13097208 */ /* 0x000fe20000800000 */
[----:B------:R-:W-:Y:S08]  /*0850*/  @P0 EXIT ;  /* 0x000000000000094d */ /* 0x000ff00003800000 */
[----:B------:R-:W-:Y:S01]  /*0860*/  STG.E.64 desc[UR4][R6.64], R8 ;  /* 0x0000000806007986 */ /* 0x000fe2000c101b04 */
[----:B------:R-:W-:Y:S05]  /*0870*/  EXIT ;  /* 0x000000000000794d */ /* 0x000fea0003800000 */
.L_x_0:
[----:B------:R-:W-:-:S00]  /*0880*/  BRA `(.L_x_0) ;  /* 0xfffffffc00fc7947 */ /* 0x000fc0000383ffff */
[----:B------:R-:W-:-:S00]  /*0890*/  NOP ;  /* 0x0000000000007918 */ /* 0x000fc00000000000 */
        /* <DEDUP_REMOVED lines=14> */
.L_x_1:


//--------------------- .nv.global.init           --------------------------
	.section	.nv.global.init,"aw",@progbits
.nv.global.init:
	.type		_$_str,@object
	.size		_$_str,(_$_str_$_2 - _$_str)
_$_str:
        /*0000*/ 	.byte	0x5f, 0x5f, 0x43, 0x55, 0x44, 0x41, 0x5f, 0x46, 0x54, 0x5a, 0x00
	.type		_$_str_$_2,@object
	.size		_$_str_$_2,(.L_1 - _$_str_$_2)
_$_str_$_2:
        /*000b*/ 	.byte	0x5f, 0x5f, 0x43, 0x55, 0x44, 0x41, 0x5f, 0x50, 0x52, 0x45, 0x43, 0x5f, 0x53, 0x51, 0x52, 0x54
        /*001b*/ 	.byte	0x00
.L_1:


//--------------------- .nv.constant0.triton_poi_fused__native_batch_norm_legit_no_training_convolution_elu_0 --------------------------
	.section	.nv.constant0.triton_poi_fused__native_batch_norm_legit_no_training_convolution_elu_0,"a",@progbits
	.sectionflags	@""
	.align	4
.nv.constant0.triton_poi_fused__native_batch_norm_legit_no_training_convolution_elu_0:
	.zero		588
